//
// Generated by NVIDIA NVVM Compiler
//
// Compiler Build ID: CL-36424714
// Cuda compilation tools, release 13.0, V13.0.88
// Based on NVVM 20.0.0
//

.version 9.0
.target sm_100
.address_size 64

	// .globl	_Z15gpu__vector_addPfS_S_

.visible .entry _Z15gpu__vector_addPfS_S_(
	.param .u64 .ptr .align 1 _Z15gpu__vector_addPfS_S__param_0,
	.param .u64 .ptr .align 1 _Z15gpu__vector_addPfS_S__param_1,
	.param .u64 .ptr .align 1 _Z15gpu__vector_addPfS_S__param_2
)
{
	.reg .b32 	%r<5>;
	.reg .b32 	%f<4>;
	.reg .b64 	%rd<11>;

	ld.param.u64 	%rd1, [_Z15gpu__vector_addPfS_S__param_0];
	ld.param.u64 	%rd2, [_Z15gpu__vector_addPfS_S__param_1];
	ld.param.u64 	%rd3, [_Z15gpu__vector_addPfS_S__param_2];
	cvta.to.global.u64 	%rd4, %rd3;
	cvta.to.global.u64 	%rd5, %rd2;
	cvta.to.global.u64 	%rd6, %rd1;
	mov.u32 	%r1, %ntid.y;
	mov.u32 	%r2, %tid.x;
	mov.u32 	%r3, %tid.y;
	mad.lo.s32 	%r4, %r1, %r2, %r3;
	mul.wide.u32 	%rd7, %r4, 4;
	add.s64 	%rd8, %rd6, %rd7;
	ld.global.f32 	%f1, [%rd8];
	add.s64 	%rd9, %rd5, %rd7;
	ld.global.f32 	%f2, [%rd9];
	add.f32 	%f3, %f1, %f2;
	add.s64 	%rd10, %rd4, %rd7;
	st.global.f32 	[%rd10], %f3;
	ret;

}


// ===== COMPILED SASS (sm_100) =====

	.target	sm_100

	.elftype	@"ET_EXEC"


//--------------------- .note.nv.tkinfo           --------------------------
	.section	.note.nv.tkinfo,"",@"SHT_NOTE"
	.sectionflags	@"SHF_NOTE_NV_TKINFO"
	.tkinfo
        /*0018*/ 	.word	0x00000002
        /*0030*/ 	.string	""
        /*0030*/ 	.string	"ptxas"
        /*0030*/ 	.string	"Cuda compilation tools, release 13.0, V13.0.88"
        /*0030*/ 	.string	"Build cuda_13.0.r13.0/compiler.36424714_0"
        /*0030*/ 	.string	"-arch sm_100 -m 64 "



//--------------------- .note.nv.cuinfo           --------------------------
	.section	.note.nv.cuinfo,"",@"SHT_NOTE"
	.sectionflags	@"SHF_NOTE_NV_CUINFO"
        /*0018*/ 	.short	0x0002
        /*001a*/ 	.short	0x0064
        /*001c*/ 	.short	0x0082
	.zero		2


//--------------------- .nv.info                  --------------------------
	.section	.nv.info,"",@"SHT_CUDA_INFO"
	.align	4


	//----- nvinfo : EIATTR_REGCOUNT
	.align		4
        /*0000*/ 	.byte	0x04, 0x2f
        /*0002*/ 	.short	(.L_1 - .L_0)
	.align		4
.L_0:
        /*0004*/ 	.word	index@(_Z15gpu__vector_addPfS_S_)
        /*0008*/ 	.word	0x0000000c


	//----- nvinfo : EIATTR_FRAME_SIZE
	.align		4
.L_1:
        /*000c*/ 	.byte	0x04, 0x11
        /*000e*/ 	.short	(.L_3 - .L_2)
	.align		4
.L_2:
        /*0010*/ 	.word	index@(_Z15gpu__vector_addPfS_S_)
        /*0014*/ 	.word	0x00000000


	//----- nvinfo : EIATTR_MIN_STACK_SIZE
	.align		4
.L_3:
        /*0018*/ 	.byte	0x04, 0x12
        /*001a*/ 	.short	(.L_5 - .L_4)
	.align		4
.L_4:
        /*001c*/ 	.word	index@(_Z15gpu__vector_addPfS_S_)
        /*0020*/ 	.word	0x00000000
.L_5:


//--------------------- .nv.compat                --------------------------
	.section	.nv.compat,"",@"SHT_CUDA_COMPAT_INFO"
	.align	4
        /*0000*/ 	.byte	0x02, 0x09, 0x00, 0x00, 0x02, 0x02, 0x01, 0x00, 0x02, 0x05, 0x05, 0x00, 0x03, 0x07, 0x01, 0x01
        /*0010*/ 	.byte	0x02, 0x03, 0x00, 0x00, 0x02, 0x06, 0x01, 0x00, 0x04, 0x0b, 0x08, 0x00, 0x09, 0x00, 0x00, 0x00
        /*0020*/ 	.byte	0x00, 0x00, 0x00, 0x00


//--------------------- .nv.info._Z15gpu__vector_addPfS_S_ --------------------------
	.section	.nv.info._Z15gpu__vector_addPfS_S_,"",@"SHT_CUDA_INFO"
	.sectionflags	@""
	.align	4


	//----- nvinfo : EIATTR_CUDA_API_VERSION
	.align		4
        /*0000*/ 	.byte	0x04, 0x37
        /*0002*/ 	.short	(.L_7 - .L_6)
.L_6:
        /*0004*/ 	.word	0x00000082


	//----- nvinfo : EIATTR_KPARAM_INFO
	.align		4
.L_7:
        /*0008*/ 	.byte	0x04, 0x17
        /*000a*/ 	.short	(.L_9 - .L_8)
.L_8:
        /*000c*/ 	.word	0x00000000
        /*0010*/ 	.short	0x0002
        /*0012*/ 	.short	0x0010
        /*0014*/ 	.byte	0x00, 0xf5, 0x21, 0x00


	//----- nvinfo : EIATTR_KPARAM_INFO
	.align		4
.L_9:
        /*0018*/ 	.byte	0x04, 0x17
        /*001a*/ 	.short	(.L_11 - .L_10)
.L_10:
        /*001c*/ 	.word	0x00000000
        /*0020*/ 	.short	0x0001
        /*0022*/ 	.short	0x0008
        /*0024*/ 	.byte	0x00, 0xf5, 0x21, 0x00


	//----- nvinfo : EIATTR_KPARAM_INFO
	.align		4
.L_11:
        /*0028*/ 	.byte	0x04, 0x17
        /*002a*/ 	.short	(.L_13 - .L_12)
.L_12:
        /*002c*/ 	.word	0x00000000
        /*0030*/ 	.short	0x0000
        /*0032*/ 	.short	0x0000
        /*0034*/ 	.byte	0x00, 0xf5, 0x21, 0x00


	//----- nvinfo : EIATTR_SPARSE_MMA_MASK
	.align		4
.L_13:
        /*0038*/ 	.byte	0x03, 0x50
        /*003a*/ 	.short	0x0000


	//----- nvinfo : EIATTR_MAXREG_COUNT
	.align		4
        /*003c*/ 	.byte	0x03, 0x1b
        /*003e*/ 	.short	0x00ff


	//----- nvinfo : EIATTR_MERCURY_ISA_VERSION
	.align		4
        /*0040*/ 	.byte	0x03, 0x5f
        /*0042*/ 	.short	0x0101


	//----- nvinfo : EIATTR_VRC_CTA_INIT_COUNT
	.align		4
        /*0044*/ 	.byte	0x02, 0x4a
	.zero		1
	.zero		1


	//----- nvinfo : EIATTR_EXIT_INSTR_OFFSETS
	.align		4
        /*0048*/ 	.byte	0x04, 0x1c
        /*004a*/ 	.short	(.L_15 - .L_14)


	//   ....[0]....
.L_14:
        /*004c*/ 	.word	0x00000100


	//----- nvinfo : EIATTR_CBANK_PARAM_SIZE
	.align		4
.L_15:
        /*0050*/ 	.byte	0x03, 0x19
        /*0052*/ 	.short	0x0018


	//----- nvinfo : EIATTR_PARAM_CBANK
	.align		4
        /*0054*/ 	.byte	0x04, 0x0a
        /*0056*/ 	.short	(.L_17 - .L_16)
	.align		4
.L_16:
        /*0058*/ 	.word	index@(.nv.constant0._Z15gpu__vector_addPfS_S_)
        /*005c*/ 	.short	0x0380
        /*005e*/ 	.short	0x0018


	//----- nvinfo : EIATTR_SW_WAR
	.align		4
.L_17:
        /*0060*/ 	.byte	0x04, 0x36
        /*0062*/ 	.short	(.L_19 - .L_18)
.L_18:
        /*0064*/ 	.word	0x00000008
.L_19:


//--------------------- .nv.callgraph             --------------------------
	.section	.nv.callgraph,"",@"SHT_CUDA_CALLGRAPH"
	.align	4
	.sectionentsize	8
	.align		4
        /*0000*/ 	.word	0x00000000
	.align		4
        /*0004*/ 	.word	0xffffffff
	.align		4
        /*0008*/ 	.word	0x00000000
	.align		4
        /*000c*/ 	.word	0xfffffffe
	.align		4
        /*0010*/ 	.word	0x00000000
	.align		4
        /*0014*/ 	.word	0xfffffffd
	.align		4
        /*0018*/ 	.word	0x00000000
	.align		4
        /*001c*/ 	.word	0xfffffffc


//--------------------- .text._Z15gpu__vector_addPfS_S_ --------------------------
	.section	.text._Z15gpu__vector_addPfS_S_,"ax",@progbits
	.align	128
        .global         _Z15gpu__vector_addPfS_S_
        .type           _Z15gpu__vector_addPfS_S_,@function
        .size           _Z15gpu__vector_addPfS_S_,(.L_x_1 - _Z15gpu__vector_addPfS_S_)
        .other          _Z15gpu__vector_addPfS_S_,@"STO_CUDA_ENTRY STV_DEFAULT"
_Z15gpu__vector_addPfS_S_:
.text._Z15gpu__vector_addPfS_S_:
[----:B------:R-:W-:Y:S01]  /*0000*/  LDC R1, c[0x0][0x37c] ;  /* 0x0000df00ff017b82 */ /* 0x000fe20000000800 */
[----:B------:R-:W0:Y:S07]  /*0010*/  S2R R9, SR_TID.X ;  /* 0x0000000000097919 */ /* 0x000e2e0000002100 */
[----:B------:R-:W1:Y:S01]  /*0020*/  LDC.64 R2, c[0x0][0x380] ;  /* 0x0000e000ff027b82 */ /* 0x000e620000000a00 */
[----:B------:R-:W0:Y:S01]  /*0030*/  LDCU UR6, c[0x0][0x364] ;  /* 0x00006c80ff0677ac */ /* 0x000e220008000800 */
[----:B------:R-:W0:Y:S01]  /*0040*/  S2R R0, SR_TID.Y ;  /* 0x0000000000007919 */ /* 0x000e220000002200 */
[----:B------:R-:W2:Y:S05]  /*0050*/  LDCU.64 UR4, c[0x0][0x358] ;  /* 0x00006b00ff0477ac */ /* 0x000eaa0008000a00 */
[----:B------:R-:W3:Y:S08]  /*0060*/  LDC.64 R4, c[0x0][0x388] ;  /* 0x0000e200ff047b82 */ /* 0x000ef00000000a00 */
[----:B------:R-:W4:Y:S01]  /*0070*/  LDC.64 R6, c[0x0][0x390] ;  /* 0x0000e400ff067b82 */ /* 0x000f220000000a00 */
[----:B0-----:R-:W-:-:S04]  /*0080*/  IMAD R9, R9, UR6, R0 ;  /* 0x0000000609097c24 */ /* 0x001fc8000f8e0200 */
[----:B-1----:R-:W-:-:S04]  /*0090*/  IMAD.WIDE.U32 R2, R9, 0x4, R2 ;  /* 0x0000000409027825 */ /* 0x002fc800078e0002 */
[C---:B---3--:R-:W-:Y:S02]  /*00a0*/  IMAD.WIDE.U32 R4, R9.reuse, 0x4, R4 ;  /* 0x0000000409047825 */ /* 0x048fe400078e0004 */
[----:B--2---:R-:W2:Y:S04]  /*00b0*/  LDG.E R2, desc[UR4][R2.64] ;  /* 0x0000000402027981 */ /* 0x004ea8000c1e1900 */
[----:B------:R-:W2:Y:S01]  /*00c0*/  LDG.E R5, desc[UR4][R4.64] ;  /* 0x0000000404057981 */ /* 0x000ea2000c1e1900 */
[----:B----4-:R-:W-:-:S04]  /*00d0*/  IMAD.WIDE.U32 R6, R9, 0x4, R6 ;  /* 0x0000000409067825 */ /* 0x010fc800078e0006 */
[----:B--2---:R-:W-:-:S05]  /*00e0*/  FADD R9, R2, R5 ;  /* 0x0000000502097221 */ /* 0x004fca0000000000 */
[----:B------:R-:W-:Y:S01]  /*00f0*/  STG.E desc[UR4][R6.64], R9 ;  /* 0x0000000906007986 */ /* 0x000fe2000c101904 */
[----:B------:R-:W-:Y:S05]  /*0100*/  EXIT ;  /* 0x000000000000794d */ /* 0x000fea0003800000 */
.L_x_0:
[----:B------:R-:W-:-:S00]  /*0110*/  BRA `(.L_x_0) ;  /* 0xfffffffc00fc7947 */ /* 0x000fc0000383ffff */
[----:B------:R-:W-:-:S00]  /*0120*/  NOP ;  /* 0x0000000000007918 */ /* 0x000fc00000000000 */
        /* <DEDUP_REMOVED lines=13> */
.L_x_1:


//--------------------- .nv.shared.reserved.0     --------------------------
	.section	.nv.shared.reserved.0,"aw",@nobits
	.weak		__nv_reservedSMEM_offset_0_alias
	.size		__nv_reservedSMEM_offset_0_alias, 0, 64
	.other		__nv_reservedSMEM_offset_0_alias,@"STO_CUDA_RESERVED_SHARED STV_DEFAULT"
__nv_reservedSMEM_offset_0_alias:
	.zero		0
	.zero		64


//--------------------- .nv.constant0._Z15gpu__vector_addPfS_S_ --------------------------
	.section	.nv.constant0._Z15gpu__vector_addPfS_S_,"a",@progbits
	.sectionflags	@""
	.align	4
.nv.constant0._Z15gpu__vector_addPfS_S_:
	.zero		920


//--------------------- SYMBOLS --------------------------

	.type		.nv.reservedSmem.offset0,@object
	.size		.nv.reservedSmem.offset0,0x4
